//
// Generated by NVIDIA NVVM Compiler
//
// Compiler Build ID: CL-36424714
// Cuda compilation tools, release 13.0, V13.0.88
// Based on NVVM 20.0.0
//

.version 9.0
.target sm_100
.address_size 64

	// .globl	_Z6vecAddPdS_S_

.visible .entry _Z6vecAddPdS_S_(
	.param .u64 .ptr .align 1 _Z6vecAddPdS_S__param_0,
	.param .u64 .ptr .align 1 _Z6vecAddPdS_S__param_1,
	.param .u64 .ptr .align 1 _Z6vecAddPdS_S__param_2
)
{
	.reg .b32 	%r<5>;
	.reg .b64 	%rd<11>;
	.reg .b64 	%fd<4>;

	ld.param.u64 	%rd1, [_Z6vecAddPdS_S__param_0];
	ld.param.u64 	%rd2, [_Z6vecAddPdS_S__param_1];
	ld.param.u64 	%rd3, [_Z6vecAddPdS_S__param_2];
	cvta.to.global.u64 	%rd4, %rd3;
	cvta.to.global.u64 	%rd5, %rd2;
	cvta.to.global.u64 	%rd6, %rd1;
	mov.u32 	%r1, %ctaid.x;
	mov.u32 	%r2, %ntid.x;
	mov.u32 	%r3, %tid.x;
	mad.lo.s32 	%r4, %r1, %r2, %r3;
	mul.wide.s32 	%rd7, %r4, 8;
	add.s64 	%rd8, %rd6, %rd7;
	ld.global.f64 	%fd1, [%rd8];
	add.s64 	%rd9, %rd5, %rd7;
	ld.global.f64 	%fd2, [%rd9];
	add.f64 	%fd3, %fd1, %fd2;
	add.s64 	%rd10, %rd4, %rd7;
	st.global.f64 	[%rd10], %fd3;
	ret;

}


// ===== COMPILED SASS (sm_100) =====

	.target	sm_100

	.elftype	@"ET_EXEC"


//--------------------- .note.nv.tkinfo           --------------------------
	.section	.note.nv.tkinfo,"",@"SHT_NOTE"
	.sectionflags	@"SHF_NOTE_NV_TKINFO"
	.tkinfo
        /*0018*/ 	.word	0x00000002
        /*0030*/ 	.string	""
        /*0030*/ 	.string	"ptxas"
        /*0030*/ 	.string	"Cuda compilation tools, release 13.0, V13.0.88"
        /*0030*/ 	.string	"Build cuda_13.0.r13.0/compiler.36424714_0"
        /*0030*/ 	.string	"-arch sm_100 -m 64 "



//--------------------- .note.nv.cuinfo           --------------------------
	.section	.note.nv.cuinfo,"",@"SHT_NOTE"
	.sectionflags	@"SHF_NOTE_NV_CUINFO"
        /*0018*/ 	.short	0x0002
        /*001a*/ 	.short	0x0064
        /*001c*/ 	.short	0x0082
	.zero		2


//--------------------- .nv.info                  --------------------------
	.section	.nv.info,"",@"SHT_CUDA_INFO"
	.align	4


	//----- nvinfo : EIATTR_REGCOUNT
	.align		4
        /*0000*/ 	.byte	0x04, 0x2f
        /*0002*/ 	.short	(.L_1 - .L_0)
	.align		4
.L_0:
        /*0004*/ 	.word	index@(_Z6vecAddPdS_S_)
        /*0008*/ 	.word	0x0000000e


	//----- nvinfo : EIATTR_FRAME_SIZE
	.align		4
.L_1:
        /*000c*/ 	.byte	0x04, 0x11
        /*000e*/ 	.short	(.L_3 - .L_2)
	.align		4
.L_2:
        /*0010*/ 	.word	index@(_Z6vecAddPdS_S_)
        /*0014*/ 	.word	0x00000000


	//----- nvinfo : EIATTR_MIN_STACK_SIZE
	.align		4
.L_3:
        /*0018*/ 	.byte	0x04, 0x12
        /*001a*/ 	.short	(.L_5 - .L_4)
	.align		4
.L_4:
        /*001c*/ 	.word	index@(_Z6vecAddPdS_S_)
        /*0020*/ 	.word	0x00000000
.L_5:


//--------------------- .nv.compat                --------------------------
	.section	.nv.compat,"",@"SHT_CUDA_COMPAT_INFO"
	.align	4
        /*0000*/ 	.byte	0x02, 0x09, 0x00, 0x00, 0x02, 0x02, 0x01, 0x00, 0x02, 0x05, 0x05, 0x00, 0x03, 0x07, 0x01, 0x01
        /*0010*/ 	.byte	0x02, 0x03, 0x00, 0x00, 0x02, 0x06, 0x01, 0x00, 0x04, 0x0b, 0x08, 0x00, 0x01, 0x00, 0x00, 0x00
        /*0020*/ 	.byte	0x00, 0x00, 0x00, 0x00


//--------------------- .nv.info._Z6vecAddPdS_S_  --------------------------
	.section	.nv.info._Z6vecAddPdS_S_,"",@"SHT_CUDA_INFO"
	.sectionflags	@""
	.align	4


	//----- nvinfo : EIATTR_CUDA_API_VERSION
	.align		4
        /*0000*/ 	.byte	0x04, 0x37
        /*0002*/ 	.short	(.L_7 - .L_6)
.L_6:
        /*0004*/ 	.word	0x00000082


	//----- nvinfo : EIATTR_KPARAM_INFO
	.align		4
.L_7:
        /*0008*/ 	.byte	0x04, 0x17
        /*000a*/ 	.short	(.L_9 - .L_8)
.L_8:
        /*000c*/ 	.word	0x00000000
        /*0010*/ 	.short	0x0002
        /*0012*/ 	.short	0x0010
        /*0014*/ 	.byte	0x00, 0xf5, 0x21, 0x00


	//----- nvinfo : EIATTR_KPARAM_INFO
	.align		4
.L_9:
        /*0018*/ 	.byte	0x04, 0x17
        /*001a*/ 	.short	(.L_11 - .L_10)
.L_10:
        /*001c*/ 	.word	0x00000000
        /*0020*/ 	.short	0x0001
        /*0022*/ 	.short	0x0008
        /*0024*/ 	.byte	0x00, 0xf5, 0x21, 0x00


	//----- nvinfo : EIATTR_KPARAM_INFO
	.align		4
.L_11:
        /*0028*/ 	.byte	0x04, 0x17
        /*002a*/ 	.short	(.L_13 - .L_12)
.L_12:
        /*002c*/ 	.word	0x00000000
        /*0030*/ 	.short	0x0000
        /*0032*/ 	.short	0x0000
        /*0034*/ 	.byte	0x00, 0xf5, 0x21, 0x00


	//----- nvinfo : EIATTR_SPARSE_MMA_MASK
	.align		4
.L_13:
        /*0038*/ 	.byte	0x03, 0x50
        /*003a*/ 	.short	0x0000


	//----- nvinfo : EIATTR_MAXREG_COUNT
	.align		4
        /*003c*/ 	.byte	0x03, 0x1b
        /*003e*/ 	.short	0x00ff


	//----- nvinfo : EIATTR_MERCURY_ISA_VERSION
	.align		4
        /*0040*/ 	.byte	0x03, 0x5f
        /*0042*/ 	.short	0x0101


	//----- nvinfo : EIATTR_VRC_CTA_INIT_COUNT
	.align		4
        /*0044*/ 	.byte	0x02, 0x4a
	.zero		1
	.zero		1


	//----- nvinfo : EIATTR_EXIT_INSTR_OFFSETS
	.align		4
        /*0048*/ 	.byte	0x04, 0x1c
        /*004a*/ 	.short	(.L_15 - .L_14)


	//   ....[0]....
.L_14:
        /*004c*/ 	.word	0x00000100


	//----- nvinfo : EIATTR_CBANK_PARAM_SIZE
	.align		4
.L_15:
        /*0050*/ 	.byte	0x03, 0x19
        /*0052*/ 	.short	0x0018


	//----- nvinfo : EIATTR_PARAM_CBANK
	.align		4
        /*0054*/ 	.byte	0x04, 0x0a
        /*0056*/ 	.short	(.L_17 - .L_16)
	.align		4
.L_16:
        /*0058*/ 	.word	index@(.nv.constant0._Z6vecAddPdS_S_)
        /*005c*/ 	.short	0x0380
        /*005e*/ 	.short	0x0018


	//----- nvinfo : EIATTR_SW_WAR
	.align		4
.L_17:
        /*0060*/ 	.byte	0x04, 0x36
        /*0062*/ 	.short	(.L_19 - .L_18)
.L_18:
        /*0064*/ 	.word	0x00000008
.L_19:


//--------------------- .nv.callgraph             --------------------------
	.section	.nv.callgraph,"",@"SHT_CUDA_CALLGRAPH"
	.align	4
	.sectionentsize	8
	.align		4
        /*0000*/ 	.word	0x00000000
	.align		4
        /*0004*/ 	.word	0xffffffff
	.align		4
        /*0008*/ 	.word	0x00000000
	.align		4
        /*000c*/ 	.word	0xfffffffe
	.align		4
        /*0010*/ 	.word	0x00000000
	.align		4
        /*0014*/ 	.word	0xfffffffd
	.align		4
        /*0018*/ 	.word	0x00000000
	.align		4
        /*001c*/ 	.word	0xfffffffc


//--------------------- .text._Z6vecAddPdS_S_     --------------------------
	.section	.text._Z6vecAddPdS_S_,"ax",@progbits
	.align	128
        .global         _Z6vecAddPdS_S_
        .type           _Z6vecAddPdS_S_,@function
        .size           _Z6vecAddPdS_S_,(.L_x_1 - _Z6vecAddPdS_S_)
        .other          _Z6vecAddPdS_S_,@"STO_CUDA_ENTRY STV_DEFAULT"
_Z6vecAddPdS_S_:
.text._Z6vecAddPdS_S_:
[----:B------:R-:W-:Y:S01]  /*0000*/  LDC R1, c[0x0][0x37c] ;  /* 0x0000df00ff017b82 */ /* 0x000fe20000000800 */
[----:B------:R-:W0:Y:S07]  /*0010*/  S2R R0, SR_TID.X ;  /* 0x0000000000007919 */ /* 0x000e2e0000002100 */
[----:B------:R-:W0:Y:S01]  /*0020*/  S2UR UR6, SR_CTAID.X ;  /* 0x00000000000679c3 */ /* 0x000e220000002500 */
[----:B------:R-:W1:Y:S07]  /*0030*/  LDCU.64 UR4, c[0x0][0x358] ;  /* 0x00006b00ff0477ac */ /* 0x000e6e0008000a00 */
[----:B------:R-:W0:Y:S08]  /*0040*/  LDC R11, c[0x0][0x360] ;  /* 0x0000d800ff0b7b82 */ /* 0x000e300000000800 */
[----:B------:R-:W2:Y:S08]  /*0050*/  LDC.64 R2, c[0x0][0x380] ;  /* 0x0000e000ff027b82 */ /* 0x000eb00000000a00 */
[----:B------:R-:W3:Y:S01]  /*0060*/  LDC.64 R4, c[0x0][0x388] ;  /* 0x0000e200ff047b82 */ /* 0x000ee20000000a00 */
[----:B0-----:R-:W-:-:S07]  /*0070*/  IMAD R11, R11, UR6, R0 ;  /* 0x000000060b0b7c24 */ /* 0x001fce000f8e0200 */
[----:B------:R-:W0:Y:S01]  /*0080*/  LDC.64 R8, c[0x0][0x390] ;  /* 0x0000e400ff087b82 */ /* 0x000e220000000a00 */
[----:B--2---:R-:W-:-:S06]  /*0090*/  IMAD.WIDE R2, R11, 0x8, R2 ;  /* 0x000000080b027825 */ /* 0x004fcc00078e0202 */
[----:B-1----:R-:W2:Y:S01]  /*00a0*/  LDG.E.64 R2, desc[UR4][R2.64] ;  /* 0x0000000402027981 */ /* 0x002ea2000c1e1b00 */
[----:B---3--:R-:W-:-:S06]  /*00b0*/  IMAD.WIDE R4, R11, 0x8, R4 ;  /* 0x000000080b047825 */ /* 0x008fcc00078e0204 */
[----:B------:R-:W2:Y:S01]  /*00c0*/  LDG.E.64 R4, desc[UR4][R4.64] ;  /* 0x0000000404047981 */ /* 0x000ea2000c1e1b00 */
[----:B0-----:R-:W-:Y:S01]  /*00d0*/  IMAD.WIDE R8, R11, 0x8, R8 ;  /* 0x000000080b087825 */ /* 0x001fe200078e0208 */
[----:B--2---:R-:W-:-:S07]  /*00e0*/  DADD R6, R2, R4 ;  /* 0x0000000002067229 */ /* 0x004fce0000000004 */
[----:B------:R-:W-:Y:S01]  /*00f0*/  STG.E.64 desc[UR4][R8.64], R6 ;  /* 0x0000000608007986 */ /* 0x000fe2000c101b04 */
[----:B------:R-:W-:Y:S05]  /*0100*/  EXIT ;  /* 0x000000000000794d */ /* 0x000fea0003800000 */
.L_x_0:
[----:B------:R-:W-:-:S00]  /*0110*/  BRA `(.L_x_0) ;  /* 0xfffffffc00fc7947 */ /* 0x000fc0000383ffff */
[----:B------:R-:W-:-:S00]  /*0120*/  NOP ;  /* 0x0000000000007918 */ /* 0x000fc00000000000 */
        /* <DEDUP_REMOVED lines=13> */
.L_x_1:


//--------------------- .nv.shared.reserved.0     --------------------------
	.section	.nv.shared.reserved.0,"aw",@nobits
	.weak		__nv_reservedSMEM_offset_0_alias
	.size		__nv_reservedSMEM_offset_0_alias, 0, 64
	.other		__nv_reservedSMEM_offset_0_alias,@"STO_CUDA_RESERVED_SHARED STV_DEFAULT"
__nv_reservedSMEM_offset_0_alias:
	.zero		0
	.zero		64


//--------------------- .nv.constant0._Z6vecAddPdS_S_ --------------------------
	.section	.nv.constant0._Z6vecAddPdS_S_,"a",@progbits
	.sectionflags	@""
	.align	4
.nv.constant0._Z6vecAddPdS_S_:
	.zero		920


//--------------------- SYMBOLS --------------------------

	.type		.nv.reservedSmem.offset0,@object
	.size		.nv.reservedSmem.offset0,0x4
